//
// Generated by NVIDIA NVVM Compiler
//
// Compiler Build ID: CL-36424714
// Cuda compilation tools, release 13.0, V13.0.88
// Based on NVVM 20.0.0
//

.version 9.0
.target sm_100
.address_size 64

	// .globl	rmsnorm_f32
.extern .shared .align 16 .b8 shared[];

.visible .entry rmsnorm_f32(
	.param .u64 .ptr .align 1 rmsnorm_f32_param_0,
	.param .u64 .ptr .align 1 rmsnorm_f32_param_1,
	.param .u64 .ptr .align 1 rmsnorm_f32_param_2,
	.param .u32 rmsnorm_f32_param_3,
	.param .f32 rmsnorm_f32_param_4
)
{
	.reg .pred 	%p<8>;
	.reg .b32 	%r<21>;
	.reg .b32 	%f<22>;
	.reg .b64 	%rd<19>;

	ld.param.u64 	%rd5, [rmsnorm_f32_param_0];
	ld.param.u64 	%rd7, [rmsnorm_f32_param_1];
	ld.param.u64 	%rd6, [rmsnorm_f32_param_2];
	ld.param.u32 	%r11, [rmsnorm_f32_param_3];
	ld.param.f32 	%f6, [rmsnorm_f32_param_4];
	cvta.to.global.u64 	%rd8, %rd7;
	mov.u32 	%r12, %ctaid.x;
	mov.u32 	%r20, %tid.x;
	mul.lo.s32 	%r13, %r11, %r12;
	cvt.s64.s32 	%rd1, %r13;
	mul.wide.s32 	%rd9, %r13, 4;
	add.s64 	%rd2, %rd8, %rd9;
	setp.ge.s32 	%p1, %r20, %r11;
	mov.f32 	%f21, 0f00000000;
	@%p1 bra 	$L__BB0_3;
	mov.f32 	%f21, 0f00000000;
	mov.u32 	%r2, %ntid.x;
	mov.u32 	%r18, %r20;
$L__BB0_2:
	mul.wide.s32 	%rd10, %r18, 4;
	add.s64 	%rd11, %rd2, %rd10;
	ld.global.nc.f32 	%f9, [%rd11];
	fma.rn.f32 	%f21, %f9, %f9, %f21;
	add.s32 	%r18, %r18, %r2;
	setp.lt.s32 	%p2, %r18, %r11;
	@%p2 bra 	$L__BB0_2;
$L__BB0_3:
	shl.b32 	%r14, %r20, 2;
	mov.u32 	%r15, shared;
	add.s32 	%r5, %r15, %r14;
	st.shared.f32 	[%r5], %f21;
	bar.sync 	0;
	mov.u32 	%r6, %ntid.x;
	setp.lt.u32 	%p3, %r6, 2;
	@%p3 bra 	$L__BB0_8;
	mov.u32 	%r19, %r6;
$L__BB0_5:
	shr.u32 	%r8, %r19, 1;
	setp.ge.u32 	%p4, %r20, %r8;
	@%p4 bra 	$L__BB0_7;
	shl.b32 	%r16, %r8, 2;
	add.s32 	%r17, %r5, %r16;
	ld.shared.f32 	%f10, [%r17];
	ld.shared.f32 	%f11, [%r5];
	add.f32 	%f12, %f10, %f11;
	st.shared.f32 	[%r5], %f12;
$L__BB0_7:
	bar.sync 	0;
	setp.gt.u32 	%p5, %r19, 3;
	mov.u32 	%r19, %r8;
	@%p5 bra 	$L__BB0_5;
$L__BB0_8:
	setp.ge.s32 	%p6, %r20, %r11;
	ld.shared.f32 	%f13, [shared];
	cvt.rn.f32.s32 	%f14, %r11;
	div.rn.f32 	%f15, %f13, %f14;
	add.f32 	%f4, %f6, %f15;
	@%p6 bra 	$L__BB0_11;
	cvta.to.global.u64 	%rd3, %rd6;
	cvta.to.global.u64 	%rd4, %rd5;
	rsqrt.approx.f32 	%f5, %f4;
$L__BB0_10:
	cvt.s64.s32 	%rd12, %r20;
	mul.wide.s32 	%rd13, %r20, 4;
	add.s64 	%rd14, %rd2, %rd13;
	ld.global.nc.f32 	%f16, [%rd14];
	mul.f32 	%f17, %f5, %f16;
	add.s64 	%rd15, %rd3, %rd13;
	ld.global.nc.f32 	%f18, [%rd15];
	mul.f32 	%f19, %f17, %f18;
	add.s64 	%rd16, %rd12, %rd1;
	shl.b64 	%rd17, %rd16, 2;
	add.s64 	%rd18, %rd4, %rd17;
	st.global.f32 	[%rd18], %f19;
	add.s32 	%r20, %r20, %r6;
	setp.lt.s32 	%p7, %r20, %r11;
	@%p7 bra 	$L__BB0_10;
$L__BB0_11:
	ret;

}
	// .globl	rmsnorm_inplace_f32
.visible .entry rmsnorm_inplace_f32(
	.param .u64 .ptr .align 1 rmsnorm_inplace_f32_param_0,
	.param .u64 .ptr .align 1 rmsnorm_inplace_f32_param_1,
	.param .u32 rmsnorm_inplace_f32_param_2,
	.param .f32 rmsnorm_inplace_f32_param_3
)
{
	.reg .pred 	%p<8>;
	.reg .b32 	%r<21>;
	.reg .b32 	%f<22>;
	.reg .b64 	%rd<12>;

	ld.param.u64 	%rd4, [rmsnorm_inplace_f32_param_0];
	ld.param.u64 	%rd3, [rmsnorm_inplace_f32_param_1];
	ld.param.u32 	%r11, [rmsnorm_inplace_f32_param_2];
	ld.param.f32 	%f6, [rmsnorm_inplace_f32_param_3];
	cvta.to.global.u64 	%rd5, %rd4;
	mov.u32 	%r12, %ctaid.x;
	mov.u32 	%r20, %tid.x;
	mul.lo.s32 	%r13, %r11, %r12;
	mul.wide.s32 	%rd6, %r13, 4;
	add.s64 	%rd1, %rd5, %rd6;
	setp.ge.s32 	%p1, %r20, %r11;
	mov.f32 	%f21, 0f00000000;
	@%p1 bra 	$L__BB1_3;
	mov.f32 	%f21, 0f00000000;
	mov.u32 	%r2, %ntid.x;
	mov.u32 	%r18, %r20;
$L__BB1_2:
	mul.wide.s32 	%rd7, %r18, 4;
	add.s64 	%rd8, %rd1, %rd7;
	ld.global.f32 	%f9, [%rd8];
	fma.rn.f32 	%f21, %f9, %f9, %f21;
	add.s32 	%r18, %r18, %r2;
	setp.lt.s32 	%p2, %r18, %r11;
	@%p2 bra 	$L__BB1_2;
$L__BB1_3:
	shl.b32 	%r14, %r20, 2;
	mov.u32 	%r15, shared;
	add.s32 	%r5, %r15, %r14;
	st.shared.f32 	[%r5], %f21;
	bar.sync 	0;
	mov.u32 	%r6, %ntid.x;
	setp.lt.u32 	%p3, %r6, 2;
	@%p3 bra 	$L__BB1_8;
	mov.u32 	%r19, %r6;
$L__BB1_5:
	shr.u32 	%r8, %r19, 1;
	setp.ge.u32 	%p4, %r20, %r8;
	@%p4 bra 	$L__BB1_7;
	shl.b32 	%r16, %r8, 2;
	add.s32 	%r17, %r5, %r16;
	ld.shared.f32 	%f10, [%r17];
	ld.shared.f32 	%f11, [%r5];
	add.f32 	%f12, %f10, %f11;
	st.shared.f32 	[%r5], %f12;
$L__BB1_7:
	bar.sync 	0;
	setp.gt.u32 	%p5, %r19, 3;
	mov.u32 	%r19, %r8;
	@%p5 bra 	$L__BB1_5;
$L__BB1_8:
	setp.ge.s32 	%p6, %r20, %r11;
	ld.shared.f32 	%f13, [shared];
	cvt.rn.f32.s32 	%f14, %r11;
	div.rn.f32 	%f15, %f13, %f14;
	add.f32 	%f4, %f6, %f15;
	@%p6 bra 	$L__BB1_11;
	cvta.to.global.u64 	%rd2, %rd3;
	rsqrt.approx.f32 	%f5, %f4;
$L__BB1_10:
	mul.wide.s32 	%rd9, %r20, 4;
	add.s64 	%rd10, %rd1, %rd9;
	ld.global.f32 	%f16, [%rd10];
	mul.f32 	%f17, %f5, %f16;
	add.s64 	%rd11, %rd2, %rd9;
	ld.global.nc.f32 	%f18, [%rd11];
	mul.f32 	%f19, %f17, %f18;
	st.global.f32 	[%rd10], %f19;
	add.s32 	%r20, %r20, %r6;
	setp.lt.s32 	%p7, %r20, %r11;
	@%p7 bra 	$L__BB1_10;
$L__BB1_11:
	ret;

}


// ===== COMPILED SASS (sm_100) =====

	.target	sm_100

	.elftype	@"ET_EXEC"


//--------------------- .note.nv.tkinfo           --------------------------
	.section	.note.nv.tkinfo,"",@"SHT_NOTE"
	.sectionflags	@"SHF_NOTE_NV_TKINFO"
	.tkinfo
        /*0018*/ 	.word	0x00000002
        /*0030*/ 	.string	""
        /*0030*/ 	.string	"ptxas"
        /*0030*/ 	.string	"Cuda compilation tools, release 13.0, V13.0.88"
        /*0030*/ 	.string	"Build cuda_13.0.r13.0/compiler.36424714_0"
        /*0030*/ 	.string	"-arch sm_100 -m 64 "



//--------------------- .note.nv.cuinfo           --------------------------
	.section	.note.nv.cuinfo,"",@"SHT_NOTE"
	.sectionflags	@"SHF_NOTE_NV_CUINFO"
        /*0018*/ 	.short	0x0002
        /*001a*/ 	.short	0x0064
        /*001c*/ 	.short	0x0082
	.zero		2


//--------------------- .nv.info                  --------------------------
	.section	.nv.info,"",@"SHT_CUDA_INFO"
	.align	4


	//----- nvinfo : EIATTR_REGCOUNT
	.align		4
        /*0000*/ 	.byte	0x04, 0x2f
        /*0002*/ 	.short	(.L_1 - .L_0)
	.align		4
.L_0:
        /*0004*/ 	.word	index@(rmsnorm_f32)
        /*0008*/ 	.word	0x00000012


	//----- nvinfo : EIATTR_FRAME_SIZE
	.align		4
.L_1:
        /*000c*/ 	.byte	0x04, 0x11
        /*000e*/ 	.short	(.L_3 - .L_2)
	.align		4
.L_2:
        /*0010*/ 	.word	index@($__internal_1_$__cuda_sm3x_div_rn_noftz_f32_slowpath)
        /*0014*/ 	.word	0x00000000


	//----- nvinfo : EIATTR_FRAME_SIZE
	.align		4
.L_3:
        /*0018*/ 	.byte	0x04, 0x11
        /*001a*/ 	.short	(.L_5 - .L_4)
	.align		4
.L_4:
        /*001c*/ 	.word	index@(rmsnorm_f32)
        /*0020*/ 	.word	0x00000000


	//----- nvinfo : EIATTR_REGCOUNT
	.align		4
.L_5:
        /*0024*/ 	.byte	0x04, 0x2f
        /*0026*/ 	.short	(.L_7 - .L_6)
	.align		4
.L_6:
        /*0028*/ 	.word	index@(rmsnorm_inplace_f32)
        /*002c*/ 	.word	0x00000012


	//----- nvinfo : EIATTR_FRAME_SIZE
	.align		4
.L_7:
        /*0030*/ 	.byte	0x04, 0x11
        /*0032*/ 	.short	(.L_9 - .L_8)
	.align		4
.L_8:
        /*0034*/ 	.word	index@($__internal_0_$__cuda_sm3x_div_rn_noftz_f32_slowpath)
        /*0038*/ 	.word	0x00000000


	//----- nvinfo : EIATTR_FRAME_SIZE
	.align		4
.L_9:
        /*003c*/ 	.byte	0x04, 0x11
        /*003e*/ 	.short	(.L_11 - .L_10)
	.align		4
.L_10:
        /*0040*/ 	.word	index@(rmsnorm_inplace_f32)
        /*0044*/ 	.word	0x00000000


	//----- nvinfo : EIATTR_MIN_STACK_SIZE
	.align		4
.L_11:
        /*0048*/ 	.byte	0x04, 0x12
        /*004a*/ 	.short	(.L_13 - .L_12)
	.align		4
.L_12:
        /*004c*/ 	.word	index@(rmsnorm_inplace_f32)
        /*0050*/ 	.word	0x00000000


	//----- nvinfo : EIATTR_MIN_STACK_SIZE
	.align		4
.L_13:
        /*0054*/ 	.byte	0x04, 0x12
        /*0056*/ 	.short	(.L_15 - .L_14)
	.align		4
.L_14:
        /*0058*/ 	.word	index@(rmsnorm_f32)
        /*005c*/ 	.word	0x00000000
.L_15:


//--------------------- .nv.compat                --------------------------
	.section	.nv.compat,"",@"SHT_CUDA_COMPAT_INFO"
	.align	4
        /*0000*/ 	.byte	0x02, 0x09, 0x00, 0x00, 0x02, 0x02, 0x01, 0x00, 0x02, 0x05, 0x05, 0x00, 0x03, 0x07, 0x01, 0x01
        /*0010*/ 	.byte	0x02, 0x03, 0x00, 0x00, 0x02, 0x06, 0x01, 0x00, 0x04, 0x0b, 0x08, 0x00, 0x01, 0x00, 0x00, 0x00
        /*0020*/ 	.byte	0x00, 0x00, 0x00, 0x00


//--------------------- .nv.info.rmsnorm_inplace_f32 --------------------------
	.section	.nv.info.rmsnorm_inplace_f32,"",@"SHT_CUDA_INFO"
	.sectionflags	@""
	.align	4


	//----- nvinfo : EIATTR_CUDA_API_VERSION
	.align		4
        /*0000*/ 	.byte	0x04, 0x37
        /*0002*/ 	.short	(.L_17 - .L_16)
.L_16:
        /*0004*/ 	.word	0x00000082


	//----- nvinfo : EIATTR_KPARAM_INFO
	.align		4
.L_17:
        /*0008*/ 	.byte	0x04, 0x17
        /*000a*/ 	.short	(.L_19 - .L_18)
.L_18:
        /*000c*/ 	.word	0x00000000
        /*0010*/ 	.short	0x0003
        /*0012*/ 	.short	0x0014
        /*0014*/ 	.byte	0x00, 0xf0, 0x11, 0x00


	//----- nvinfo : EIATTR_KPARAM_INFO
	.align		4
.L_19:
        /*0018*/ 	.byte	0x04, 0x17
        /*001a*/ 	.short	(.L_21 - .L_20)
.L_20:
        /*001c*/ 	.word	0x00000000
        /*0020*/ 	.short	0x0002
        /*0022*/ 	.short	0x0010
        /*0024*/ 	.byte	0x00, 0xf0, 0x11, 0x00


	//----- nvinfo : EIATTR_KPARAM_INFO
	.align		4
.L_21:
        /*0028*/ 	.byte	0x04, 0x17
        /*002a*/ 	.short	(.L_23 - .L_22)
.L_22:
        /*002c*/ 	.word	0x00000000
        /*0030*/ 	.short	0x0001
        /*0032*/ 	.short	0x0008
        /*0034*/ 	.byte	0x00, 0xf5, 0x21, 0x00


	//----- nvinfo : EIATTR_KPARAM_INFO
	.align		4
.L_23:
        /*0038*/ 	.byte	0x04, 0x17
        /*003a*/ 	.short	(.L_25 - .L_24)
.L_24:
        /*003c*/ 	.word	0x00000000
        /*0040*/ 	.short	0x0000
        /*0042*/ 	.short	0x0000
        /*0044*/ 	.byte	0x00, 0xf5, 0x21, 0x00


	//----- nvinfo : EIATTR_SPARSE_MMA_MASK
	.align		4
.L_25:
        /*0048*/ 	.byte	0x03, 0x50
        /*004a*/ 	.short	0x0000


	//----- nvinfo : EIATTR_MAXREG_COUNT
	.align		4
        /*004c*/ 	.byte	0x03, 0x1b
        /*004e*/ 	.short	0x00ff


	//----- nvinfo : EIATTR_NUM_BARRIERS
	.align		4
        /*0050*/ 	.byte	0x02, 0x4c
        /*0052*/ 	.byte	0x01
	.zero		1


	//----- nvinfo : EIATTR_MERCURY_ISA_VERSION
	.align		4
        /*0054*/ 	.byte	0x03, 0x5f
        /*0056*/ 	.short	0x0101


	//----- nvinfo : EIATTR_VRC_CTA_INIT_COUNT
	.align		4
        /*0058*/ 	.byte	0x02, 0x4a
	.zero		1
	.zero		1


	//----- nvinfo : EIATTR_EXIT_INSTR_OFFSETS
	.align		4
        /*005c*/ 	.byte	0x04, 0x1c
        /*005e*/ 	.short	(.L_27 - .L_26)


	//   ....[0]....
.L_26:
        /*0060*/ 	.word	0x000003f0


	//   ....[1]....
        /*0064*/ 	.word	0x00000500


	//----- nvinfo : EIATTR_CRS_STACK_SIZE
	.align		4
.L_27:
        /*0068*/ 	.byte	0x04, 0x1e
        /*006a*/ 	.short	(.L_29 - .L_28)
.L_28:
        /*006c*/ 	.word	0x00000000


	//----- nvinfo : EIATTR_CBANK_PARAM_SIZE
	.align		4
.L_29:
        /*0070*/ 	.byte	0x03, 0x19
        /*0072*/ 	.short	0x0018


	//----- nvinfo : EIATTR_PARAM_CBANK
	.align		4
        /*0074*/ 	.byte	0x04, 0x0a
        /*0076*/ 	.short	(.L_31 - .L_30)
	.align		4
.L_30:
        /*0078*/ 	.word	index@(.nv.constant0.rmsnorm_inplace_f32)
        /*007c*/ 	.short	0x0380
        /*007e*/ 	.short	0x0018


	//----- nvinfo : EIATTR_SW_WAR
	.align		4
.L_31:
        /*0080*/ 	.byte	0x04, 0x36
        /*0082*/ 	.short	(.L_33 - .L_32)
.L_32:
        /*0084*/ 	.word	0x00000008
.L_33:


//--------------------- .nv.info.rmsnorm_f32      --------------------------
	.section	.nv.info.rmsnorm_f32,"",@"SHT_CUDA_INFO"
	.sectionflags	@""
	.align	4


	//----- nvinfo : EIATTR_CUDA_API_VERSION
	.align		4
        /*0000*/ 	.byte	0x04, 0x37
        /*0002*/ 	.short	(.L_35 - .L_34)
.L_34:
        /*0004*/ 	.word	0x00000082


	//----- nvinfo : EIATTR_KPARAM_INFO
	.align		4
.L_35:
        /*0008*/ 	.byte	0x04, 0x17
        /*000a*/ 	.short	(.L_37 - .L_36)
.L_36:
        /*000c*/ 	.word	0x00000000
        /*0010*/ 	.short	0x0004
        /*0012*/ 	.short	0x001c
        /*0014*/ 	.byte	0x00, 0xf0, 0x11, 0x00


	//----- nvinfo : EIATTR_KPARAM_INFO
	.align		4
.L_37:
        /*0018*/ 	.byte	0x04, 0x17
        /*001a*/ 	.short	(.L_39 - .L_38)
.L_38:
        /*001c*/ 	.word	0x00000000
        /*0020*/ 	.short	0x0003
        /*0022*/ 	.short	0x0018
        /*0024*/ 	.byte	0x00, 0xf0, 0x11, 0x00


	//----- nvinfo : EIATTR_KPARAM_INFO
	.align		4
.L_39:
        /*0028*/ 	.byte	0x04, 0x17
        /*002a*/ 	.short	(.L_41 - .L_40)
.L_40:
        /*002c*/ 	.word	0x00000000
        /*0030*/ 	.short	0x0002
        /*0032*/ 	.short	0x0010
        /*0034*/ 	.byte	0x00, 0xf5, 0x21, 0x00


	//----- nvinfo : EIATTR_KPARAM_INFO
	.align		4
.L_41:
        /*0038*/ 	.byte	0x04, 0x17
        /*003a*/ 	.short	(.L_43 - .L_42)
.L_42:
        /*003c*/ 	.word	0x00000000
        /*0040*/ 	.short	0x0001
        /*0042*/ 	.short	0x0008
        /*0044*/ 	.byte	0x00, 0xf5, 0x21, 0x00


	//----- nvinfo : EIATTR_KPARAM_INFO
	.align		4
.L_43:
        /*0048*/ 	.byte	0x04, 0x17
        /*004a*/ 	.short	(.L_45 - .L_44)
.L_44:
        /*004c*/ 	.word	0x00000000
        /*0050*/ 	.short	0x0000
        /*0052*/ 	.short	0x0000
        /*0054*/ 	.byte	0x00, 0xf5, 0x21, 0x00


	//----- nvinfo : EIATTR_SPARSE_MMA_MASK
	.align		4
.L_45:
        /*0058*/ 	.byte	0x03, 0x50
        /*005a*/ 	.short	0x0000


	//----- nvinfo : EIATTR_MAXREG_COUNT
	.align		4
        /*005c*/ 	.byte	0x03, 0x1b
        /*005e*/ 	.short	0x00ff


	//----- nvinfo : EIATTR_NUM_BARRIERS
	.align		4
        /*0060*/ 	.byte	0x02, 0x4c
        /*0062*/ 	.byte	0x01
	.zero		1


	//----- nvinfo : EIATTR_MERCURY_ISA_VERSION
	.align		4
        /*0064*/ 	.byte	0x03, 0x5f
        /*0066*/ 	.short	0x0101


	//----- nvinfo : EIATTR_VRC_CTA_INIT_COUNT
	.align		4
        /*0068*/ 	.byte	0x02, 0x4a
	.zero		1
	.zero		1


	//----- nvinfo : EIATTR_EXIT_INSTR_OFFSETS
	.align		4
        /*006c*/ 	.byte	0x04, 0x1c
        /*006e*/ 	.short	(.L_47 - .L_46)


	//   ....[0]....
.L_46:
        /*0070*/ 	.word	0x000003f0


	//   ....[1]....
        /*0074*/ 	.word	0x00000560


	//----- nvinfo : EIATTR_CRS_STACK_SIZE
	.align		4
.L_47:
        /*0078*/ 	.byte	0x04, 0x1e
        /*007a*/ 	.short	(.L_49 - .L_48)
.L_48:
        /*007c*/ 	.word	0x00000000


	//----- nvinfo : EIATTR_CBANK_PARAM_SIZE
	.align		4
.L_49:
        /*0080*/ 	.byte	0x03, 0x19
        /*0082*/ 	.short	0x0020


	//----- nvinfo : EIATTR_PARAM_CBANK
	.align		4
        /*0084*/ 	.byte	0x04, 0x0a
        /*0086*/ 	.short	(.L_51 - .L_50)
	.align		4
.L_50:
        /*0088*/ 	.word	index@(.nv.constant0.rmsnorm_f32)
        /*008c*/ 	.short	0x0380
        /*008e*/ 	.short	0x0020


	//----- nvinfo : EIATTR_SW_WAR
	.align		4
.L_51:
        /*0090*/ 	.byte	0x04, 0x36
        /*0092*/ 	.short	(.L_53 - .L_52)
.L_52:
        /*0094*/ 	.word	0x00000008
.L_53:


//--------------------- .nv.callgraph             --------------------------
	.section	.nv.callgraph,"",@"SHT_CUDA_CALLGRAPH"
	.align	4
	.sectionentsize	8
	.align		4
        /*0000*/ 	.word	0x00000000
	.align		4
        /*0004*/ 	.word	0xffffffff
	.align		4
        /*0008*/ 	.word	0x00000000
	.align		4
        /*000c*/ 	.word	0xfffffffe
	.align		4
        /*0010*/ 	.word	0x00000000
	.align		4
        /*0014*/ 	.word	0xfffffffd
	.align		4
        /*0018*/ 	.word	0x00000000
	.align		4
        /*001c*/ 	.word	0xfffffffc


//--------------------- .text.rmsnorm_inplace_f32 --------------------------
	.section	.text.rmsnorm_inplace_f32,"ax",@progbits
	.align	128
        .global         rmsnorm_inplace_f32
        .type           rmsnorm_inplace_f32,@function
        .size           rmsnorm_inplace_f32,(.L_x_32 - rmsnorm_inplace_f32)
        .other          rmsnorm_inplace_f32,@"STO_CUDA_ENTRY STV_DEFAULT"
rmsnorm_inplace_f32:
.text.rmsnorm_inplace_f32:
[----:B------:R-:W-:Y:S01]  /*0000*/  LDC R1, c[0x0][0x37c] ;  /* 0x0000df00ff017b82 */ /* 0x000fe20000000800 */
[----:B------:R-:W0:Y:S07]  /*0010*/  S2R R7, SR_TID.X ;  /* 0x0000000000077919 */ /* 0x000e2e0000002100 */
[----:B------:R-:W0:Y:S01]  /*0020*/  LDC R8, c[0x0][0x390] ;  /* 0x0000e400ff087b82 */ /* 0x000e220000000800 */
[----:B------:R-:W1:Y:S01]  /*0030*/  LDCU.64 UR6, c[0x0][0x358] ;  /* 0x00006b00ff0677ac */ /* 0x000e620008000a00 */
[----:B------:R-:W-:Y:S01]  /*0040*/  BSSY.RECONVERGENT B0, `(.L_x_0) ;  /* 0x0000011000007945 */ /* 0x000fe20003800200 */
[----:B------:R-:W-:-:S05]  /*0050*/  IMAD.MOV.U32 R0, RZ, RZ, RZ ;  /* 0x000000ffff007224 */ /* 0x000fca00078e00ff */
[----:B------:R-:W2:Y:S08]  /*0060*/  S2UR UR4, SR_CTAID.X ;  /* 0x00000000000479c3 */ /* 0x000eb00000002500 */
[----:B------:R-:W3:Y:S01]  /*0070*/  LDC.64 R4, c[0x0][0x380] ;  /* 0x0000e000ff047b82 */ /* 0x000ee20000000a00 */
[----:B0-----:R-:W-:Y:S01]  /*0080*/  ISETP.GE.AND P0, PT, R7, R8, PT ;  /* 0x000000080700720c */ /* 0x001fe20003f06270 */
[----:B--2---:R-:W-:-:S04]  /*0090*/  IMAD R3, R8, UR4, RZ ;  /* 0x0000000408037c24 */ /* 0x004fc8000f8e02ff */
[----:B---3--:R-:W-:-:S08]  /*00a0*/  IMAD.WIDE R4, R3, 0x4, R4 ;  /* 0x0000000403047825 */ /* 0x008fd000078e0204 */
[----:B-1----:R-:W-:Y:S05]  /*00b0*/  @P0 BRA `(.L_x_1) ;  /* 0x0000000000240947 */ /* 0x002fea0003800000 */
[----:B------:R-:W0:Y:S01]  /*00c0*/  LDC R6, c[0x0][0x360] ;  /* 0x0000d800ff067b82 */ /* 0x000e220000000800 */
[----:B------:R-:W-:Y:S02]  /*00d0*/  IMAD.MOV.U32 R0, RZ, RZ, RZ ;  /* 0x000000ffff007224 */ /* 0x000fe400078e00ff */
[----:B------:R-:W-:-:S07]  /*00e0*/  IMAD.MOV.U32 R9, RZ, RZ, R7 ;  /* 0x000000ffff097224 */ /* 0x000fce00078e0007 */
.L_x_2:
[----:B------:R-:W-:-:S06]  /*00f0*/  IMAD.WIDE R2, R9, 0x4, R4 ;  /* 0x0000000409027825 */ /* 0x000fcc00078e0204 */
[----:B------:R-:W2:Y:S01]  /*0100*/  LDG.E R3, desc[UR6][R2.64] ;  /* 0x0000000602037981 */ /* 0x000ea2000c1e1900 */
[----:B0-----:R-:W-:-:S05]  /*0110*/  IMAD.IADD R9, R6, 0x1, R9 ;  /* 0x0000000106097824 */ /* 0x001fca00078e0209 */
[----:B------:R-:W-:Y:S01]  /*0120*/  ISETP.GE.AND P0, PT, R9, R8, PT ;  /* 0x000000080900720c */ /* 0x000fe20003f06270 */
[----:B--2---:R-:W-:-:S12]  /*0130*/  FFMA R0, R3, R3, R0 ;  /* 0x0000000303007223 */ /* 0x004fd80000000000 */
[----:B------:R-:W-:Y:S05]  /*0140*/  @!P0 BRA `(.L_x_2) ;  /* 0xfffffffc00e88947 */ /* 0x000fea000383ffff */
.L_x_1:
[----:B------:R-:W-:Y:S05]  /*0150*/  BSYNC.RECONVERGENT B0 ;  /* 0x0000000000007941 */ /* 0x000fea0003800200 */
.L_x_0:
[----:B------:R-:W0:Y:S01]  /*0160*/  S2UR UR5, SR_CgaCtaId ;  /* 0x00000000000579c3 */ /* 0x000e220000008800 */
[----:B------:R-:W-:Y:S01]  /*0170*/  UMOV UR4, 0x400 ;  /* 0x0000040000047882 */ /* 0x000fe20000000000 */
[----:B------:R-:W1:Y:S02]  /*0180*/  LDCU UR8, c[0x0][0x360] ;  /* 0x00006c00ff0877ac */ /* 0x000e640008000800 */
[----:B-1----:R-:W-:Y:S02]  /*0190*/  UISETP.GE.U32.AND UP0, UPT, UR8, 0x2, UPT ;  /* 0x000000020800788c */ /* 0x002fe4000bf06070 */
[----:B0-----:R-:W-:-:S06]  /*01a0*/  ULEA UR4, UR5, UR4, 0x18 ;  /* 0x0000000405047291 */ /* 0x001fcc000f8ec0ff */
[----:B------:R-:W-:-:S05]  /*01b0*/  LEA R6, R7, UR4, 0x2 ;  /* 0x0000000407067c11 */ /* 0x000fca000f8e10ff */
[----:B------:R0:W-:Y:S01]  /*01c0*/  STS [R6], R0 ;  /* 0x0000000006007388 */ /* 0x0001e20000000800 */
[----:B------:R-:W-:Y:S06]  /*01d0*/  BAR.SYNC.DEFER_BLOCKING 0x0 ;  /* 0x0000000000007b1d */ /* 0x000fec0000010000 */
[----:B------:R-:W-:Y:S05]  /*01e0*/  BRA.U !UP0, `(.L_x_3) ;  /* 0x0000000108307547 */ /* 0x000fea000b800000 */
[----:B0-----:R-:W-:-:S07]  /*01f0*/  IMAD.U32 R0, RZ, RZ, UR8 ;  /* 0x00000008ff007e24 */ /* 0x001fce000f8e00ff */
.L_x_4:
[----:B------:R-:W-:-:S04]  /*0200*/  SHF.R.U32.HI R8, RZ, 0x1, R0 ;  /* 0x00000001ff087819 */ /* 0x000fc80000011600 */
[----:B------:R-:W-:-:S13]  /*0210*/  ISETP.GE.U32.AND P0, PT, R7, R8, PT ;  /* 0x000000080700720c */ /* 0x000fda0003f06070 */
[----:B------:R-:W-:Y:S01]  /*0220*/  @!P0 IMAD R2, R8, 0x4, R6 ;  /* 0x0000000408028824 */ /* 0x000fe200078e0206 */
[----:B------:R-:W-:Y:S05]  /*0230*/  @!P0 LDS R3, [R6] ;  /* 0x0000000006038984 */ /* 0x000fea0000000800 */
[----:B------:R-:W0:Y:S02]  /*0240*/  @!P0 LDS R2, [R2] ;  /* 0x0000000002028984 */ /* 0x000e240000000800 */
[----:B0-----:R-:W-:-:S05]  /*0250*/  @!P0 FADD R3, R2, R3 ;  /* 0x0000000302038221 */ /* 0x001fca0000000000 */
[----:B------:R1:W-:Y:S01]  /*0260*/  @!P0 STS [R6], R3 ;  /* 0x0000000306008388 */ /* 0x0003e20000000800 */
[----:B------:R-:W-:Y:S01]  /*0270*/  BAR.SYNC.DEFER_BLOCKING 0x0 ;  /* 0x0000000000007b1d */ /* 0x000fe20000010000 */
[----:B------:R-:W-:Y:S01]  /*0280*/  ISETP.GT.U32.AND P0, PT, R0, 0x3, PT ;  /* 0x000000030000780c */ /* 0x000fe20003f04070 */
[----:B------:R-:W-:-:S12]  /*0290*/  IMAD.MOV.U32 R0, RZ, RZ, R8 ;  /* 0x000000ffff007224 */ /* 0x000fd800078e0008 */
[----:B-1----:R-:W-:Y:S05]  /*02a0*/  @P0 BRA `(.L_x_4) ;  /* 0xfffffffc00d40947 */ /* 0x002fea000383ffff */
.L_x_3:
[----:B------:R-:W1:Y:S01]  /*02b0*/  S2UR UR5, SR_CgaCtaId ;  /* 0x00000000000579c3 */ /* 0x000e620000008800 */
[----:B------:R-:W-:Y:S02]  /*02c0*/  UMOV UR4, 0x400 ;  /* 0x0000040000047882 */ /* 0x000fe40000000000 */
[----:B-1----:R-:W-:Y:S01]  /*02d0*/  ULEA UR4, UR5, UR4, 0x18 ;  /* 0x0000000405047291 */ /* 0x002fe2000f8ec0ff */
[----:B------:R-:W1:Y:S08]  /*02e0*/  LDCU UR5, c[0x0][0x390] ;  /* 0x00007200ff0577ac */ /* 0x000e700008000800 */
[----:B0-----:R-:W0:Y:S01]  /*02f0*/  LDS R0, [UR4] ;  /* 0x00000004ff007984 */ /* 0x001e220008000800 */
[----:B-1----:R-:W-:-:S02]  /*0300*/  I2FP.F32.S32 R3, UR5 ;  /* 0x0000000500037c45 */ /* 0x002fc40008201400 */
[----:B------:R-:W-:Y:S02]  /*0310*/  ISETP.GE.AND P2, PT, R7, UR5, PT ;  /* 0x0000000507007c0c */ /* 0x000fe4000bf46270 */
[----:B------:R-:W1:Y:S02]  /*0320*/  MUFU.RCP R2, R3 ;  /* 0x0000000300027308 */ /* 0x000e640000001000 */
[----:B-1----:R-:W-:-:S04]  /*0330*/  FFMA R9, -R3, R2, 1 ;  /* 0x3f80000003097423 */ /* 0x002fc80000000102 */
[----:B------:R-:W-:Y:S02]  /*0340*/  FFMA R9, R2, R9, R2 ;  /* 0x0000000902097223 */ /* 0x000fe40000000002 */
[----:B0-----:R-:W0:Y:S02]  /*0350*/  FCHK P0, R0, R3 ;  /* 0x0000000300007302 */ /* 0x001e240000000000 */
[----:B------:R-:W-:-:S04]  /*0360*/  FFMA R2, R0, R9, RZ ;  /* 0x0000000900027223 */ /* 0x000fc800000000ff */
[----:B------:R-:W-:-:S04]  /*0370*/  FFMA R6, -R3, R2, R0 ;  /* 0x0000000203067223 */ /* 0x000fc80000000100 */
[----:B------:R-:W-:Y:S01]  /*0380*/  FFMA R2, R9, R6, R2 ;  /* 0x0000000609027223 */ /* 0x000fe20000000002 */
[----:B0-----:R-:W-:Y:S06]  /*0390*/  @!P0 BRA `(.L_x_5) ;  /* 0x00000000000c8947 */ /* 0x001fec0003800000 */
[----:B------:R-:W-:-:S07]  /*03a0*/  MOV R2, 0x3c0 ;  /* 0x000003c000027802 */ /* 0x000fce0000000f00 */
[----:B------:R-:W-:Y:S05]  /*03b0*/  CALL.REL.NOINC `($__internal_0_$__cuda_sm3x_div_rn_noftz_f32_slowpath) ;  /* 0x0000000000547944 */ /* 0x000fea0003c00000 */
[----:B------:R-:W-:-:S07]  /*03c0*/  IMAD.MOV.U32 R2, RZ, RZ, R0 ;  /* 0x000000ffff027224 */ /* 0x000fce00078e0000 */
.L_x_5:
[----:B------:R-:W0:Y:S02]  /*03d0*/  LDCU UR4, c[0x0][0x394] ;  /* 0x00007280ff0477ac */ /* 0x000e240008000800 */
[----:B0-----:R-:W-:Y:S01]  /*03e0*/  FADD R2, R2, UR4 ;  /* 0x0000000402027e21 */ /* 0x001fe20008000000 */
[----:B------:R-:W-:Y:S06]  /*03f0*/  @P2 EXIT ;  /* 0x000000000000294d */ /* 0x000fec0003800000 */
[C---:B------:R-:W-:Y:S01]  /*0400*/  FSETP.GEU.AND P0, PT, |R2|.reuse, 1.175494350822287508e-38, PT ;  /* 0x008000000200780b */ /* 0x040fe20003f0e200 */
[----:B------:R-:W0:Y:S01]  /*0410*/  LDC.64 R10, c[0x0][0x388] ;  /* 0x0000e200ff0a7b82 */ /* 0x000e220000000a00 */
[----:B------:R-:W1:Y:S11]  /*0420*/  LDCU UR4, c[0x0][0x390] ;  /* 0x00007200ff0477ac */ /* 0x000e760008000800 */
[----:B------:R-:W-:-:S04]  /*0430*/  @!P0 FMUL R2, R2, 16777216 ;  /* 0x4b80000002028820 */ /* 0x000fc80000400000 */
[----:B------:R-:W2:Y:S02]  /*0440*/  MUFU.RSQ R0, R2 ;  /* 0x0000000200007308 */ /* 0x000ea40000001400 */
[----:B-12---:R-:W-:-:S07]  /*0450*/  @!P0 FMUL R0, R0, 4096 ;  /* 0x4580000000008820 */ /* 0x006fce0000400000 */
.L_x_6:
[----:B-1----:R-:W-:-:S04]  /*0460*/  IMAD.WIDE R2, R7, 0x4, R4 ;  /* 0x0000000407027825 */ /* 0x002fc800078e0204 */
[C---:B0-----:R-:W-:Y:S01]  /*0470*/  IMAD.WIDE R8, R7.reuse, 0x4, R10 ;  /* 0x0000000407087825 */ /* 0x041fe200078e020a */
[----:B------:R-:W2:Y:S05]  /*0480*/  LDG.E R13, desc[UR6][R2.64] ;  /* 0x00000006020d7981 */ /* 0x000eaa000c1e1900 */
[----:B------:R-:W3:Y:S01]  /*0490*/  LDG.E.CONSTANT R8, desc[UR6][R8.64] ;  /* 0x0000000608087981 */ /* 0x000ee2000c1e9900 */
[----:B------:R-:W-:-:S05]  /*04a0*/  VIADD R7, R7, UR8 ;  /* 0x0000000807077c36 */ /* 0x000fca0008000000 */
[----:B------:R-:W-:Y:S01]  /*04b0*/  ISETP.GE.AND P0, PT, R7, UR4, PT ;  /* 0x0000000407007c0c */ /* 0x000fe2000bf06270 */
[----:B--2---:R-:W-:-:S04]  /*04c0*/  FMUL R13, R0, R13 ;  /* 0x0000000d000d7220 */ /* 0x004fc80000400000 */
[----:B---3--:R-:W-:-:S05]  /*04d0*/  FMUL R13, R13, R8 ;  /* 0x000000080d0d7220 */ /* 0x008fca0000400000 */
[----:B------:R1:W-:Y:S03]  /*04e0*/  STG.E desc[UR6][R2.64], R13 ;  /* 0x0000000d02007986 */ /* 0x0003e6000c101906 */
[----:B------:R-:W-:Y:S05]  /*04f0*/  @!P0 BRA `(.L_x_6) ;  /* 0xfffffffc00d88947 */ /* 0x000fea000383ffff */
[----:B------:R-:W-:Y:S05]  /*0500*/  EXIT ;  /* 0x000000000000794d */ /* 0x000fea0003800000 */
        .weak           $__internal_0_$__cuda_sm3x_div_rn_noftz_f32_slowpath
        .type           $__internal_0_$__cuda_sm3x_div_rn_noftz_f32_slowpath,@function
        .size           $__internal_0_$__cuda_sm3x_div_rn_noftz_f32_slowpath,(.L_x_32 - $__internal_0_$__cuda_sm3x_div_rn_noftz_f32_slowpath)
$__internal_0_$__cuda_sm3x_div_rn_noftz_f32_slowpath:
[--C-:B------:R-:W-:Y:S01]  /*0510*/  SHF.R.U32.HI R8, RZ, 0x17, R3.reuse ;  /* 0x00000017ff087819 */ /* 0x100fe20000011603 */
[--C-:B------:R-:W-:Y:S01]  /*0520*/  IMAD.MOV.U32 R10, RZ, RZ, R0.reuse ;  /* 0x000000ffff0a7224 */ /* 0x100fe200078e0000 */
[----:B------:R-:W-:Y:S01]  /*0530*/  SHF.R.U32.HI R6, RZ, 0x17, R0 ;  /* 0x00000017ff067819 */ /* 0x000fe20000011600 */
[----:B------:R-:W-:Y:S01]  /*0540*/  IMAD.MOV.U32 R11, RZ, RZ, R3 ;  /* 0x000000ffff0b7224 */ /* 0x000fe200078e0003 */
[----:B------:R-:W-:Y:S02]  /*0550*/  LOP3.LUT R9, R8, 0xff, RZ, 0xc0, !PT ;  /* 0x000000ff08097812 */ /* 0x000fe400078ec0ff */
[----:B------:R-:W-:-:S03]  /*0560*/  LOP3.LUT R8, R6, 0xff, RZ, 0xc0, !PT ;  /* 0x000000ff06087812 */ /* 0x000fc600078ec0ff */
[----:B------:R-:W-:Y:S02]  /*0570*/  VIADD R13, R9, 0xffffffff ;  /* 0xffffffff090d7836 */ /* 0x000fe40000000000 */
[----:B------:R-:W-:-:S03]  /*0580*/  VIADD R12, R8, 0xffffffff ;  /* 0xffffffff080c7836 */ /* 0x000fc60000000000 */
[----:B------:R-:W-:-:S04]  /*0590*/  ISETP.GT.U32.AND P0, PT, R13, 0xfd, PT ;  /* 0x000000fd0d00780c */ /* 0x000fc80003f04070 */
[----:B------:R-:W-:-:S13]  /*05a0*/  ISETP.GT.U32.OR P0, PT, R12, 0xfd, P0 ;  /* 0x000000fd0c00780c */ /* 0x000fda0000704470 */
[----:B------:R-:W-:Y:S01]  /*05b0*/  @!P0 IMAD.MOV.U32 R6, RZ, RZ, RZ ;  /* 0x000000ffff068224 */ /* 0x000fe200078e00ff */
[----:B------:R-:W-:Y:S06]  /*05c0*/  @!P0 BRA `(.L_x_7) ;  /* 0x00000000005c8947 */ /* 0x000fec0003800000 */
[----:B------:R-:W-:Y:S02]  /*05d0*/  FSETP.GTU.FTZ.AND P0, PT, |R0|, +INF , PT ;  /* 0x7f8000000000780b */ /* 0x000fe40003f1c200 */
[----:B------:R-:W-:-:S04]  /*05e0*/  FSETP.GTU.FTZ.AND P1, PT, |R3|, +INF , PT ;  /* 0x7f8000000300780b */ /* 0x000fc80003f3c200 */
[----:B------:R-:W-:-:S13]  /*05f0*/  PLOP3.LUT P0, PT, P0, P1, PT, 0xf8, 0x8f ;  /* 0x00000000008f781c */ /* 0x000fda0000703f70 */
[----:B------:R-:W-:Y:S05]  /*0600*/  @P0 BRA `(.L_x_8) ;  /* 0x0000000400440947 */ /* 0x000fea0003800000 */
[----:B------:R-:W-:-:S13]  /*0610*/  LOP3.LUT P0, RZ, R11, 0x7fffffff, R10, 0xc8, !PT ;  /* 0x7fffffff0bff7812 */ /* 0x000fda000780c80a */
[----:B------:R-:W-:Y:S05]  /*0620*/  @!P0 BRA `(.L_x_9) ;  /* 0x0000000400348947 */ /* 0x000fea0003800000 */
[C---:B------:R-:W-:Y:S02]  /*0630*/  FSETP.NEU.FTZ.AND P3, PT, |R0|.reuse, +INF , PT ;  /* 0x7f8000000000780b */ /* 0x040fe40003f7d200 */
[----:B------:R-:W-:Y:S02]  /*0640*/  FSETP.NEU.FTZ.AND P1, PT, |R3|, +INF , PT ;  /* 0x7f8000000300780b */ /* 0x000fe40003f3d200 */
[----:B------:R-:W-:-:S11]  /*0650*/  FSETP.NEU.FTZ.AND P0, PT, |R0|, +INF , PT ;  /* 0x7f8000000000780b */ /* 0x000fd60003f1d200 */
[----:B------:R-:W-:Y:S05]  /*0660*/  @!P1 BRA !P3, `(.L_x_9) ;  /* 0x0000000400249947 */ /* 0x000fea0005800000 */
[----:B------:R-:W-:-:S04]  /*0670*/  LOP3.LUT P3, RZ, R10, 0x7fffffff, RZ, 0xc0, !PT ;  /* 0x7fffffff0aff7812 */ /* 0x000fc8000786c0ff */
[----:B------:R-:W-:-:S13]  /*0680*/  PLOP3.LUT P1, PT, P1, P3, PT, 0x2f, 0xf2 ;  /* 0x0000000000f2781c */ /* 0x000fda0000f26577 */
[----:B------:R-:W-:Y:S05]  /*0690*/  @P1 BRA `(.L_x_10) ;  /* 0x0000000400101947 */ /* 0x000fea0003800000 */
[----:B------:R-:W-:-:S04]  /*06a0*/  LOP3.LUT P1, RZ, R11, 0x7fffffff, RZ, 0xc0, !PT ;  /* 0x7fffffff0bff7812 */ /* 0x000fc8000782c0ff */
[----:B------:R-:W-:-:S13]  /*06b0*/  PLOP3.LUT P0, PT, P0, P1, PT, 0x2f, 0xf2 ;  /* 0x0000000000f2781c */ /* 0x000fda0000702577 */
[----:B------:R-:W-:Y:S05]  /*06c0*/  @P0 BRA `(.L_x_11) ;  /* 0x0000000000f80947 */ /* 0x000fea0003800000 */
[----:B------:R-:W-:Y:S02]  /*06d0*/  ISETP.GE.AND P0, PT, R12, RZ, PT ;  /* 0x000000ff0c00720c */ /* 0x000fe40003f06270 */
[----:B------:R-:W-:-:S11]  /*06e0*/  ISETP.GE.AND P1, PT, R13, RZ, PT ;  /* 0x000000ff0d00720c */ /* 0x000fd60003f26270 */
[----:B------:R-:W-:Y:S02]  /*06f0*/  @P0 IMAD.MOV.U32 R6, RZ, RZ, RZ ;  /* 0x000000ffff060224 */ /* 0x000fe400078e00ff */
[----:B------:R-:W-:Y:S01]  /*0700*/  @!P0 FFMA R10, R0, 1.84467440737095516160e+19, RZ ;  /* 0x5f800000000a8823 */ /* 0x000fe200000000ff */
[----:B------:R-:W-:Y:S02]  /*0710*/  @!P0 IMAD.MOV.U32 R6, RZ, RZ, -0x40 ;  /* 0xffffffc0ff068424 */ /* 0x000fe400078e00ff */
[----:B------:R-:W-:Y:S02]  /*0720*/  @!P1 FFMA R11, R3, 1.84467440737095516160e+19, RZ ;  /* 0x5f800000030b9823 */ /* 0x000fe400000000ff */
[----:B------:R-:W-:-:S07]  /*0730*/  @!P1 VIADD R6, R6, 0x40 ;  /* 0x0000004006069836 */ /* 0x000fce0000000000 */
.L_x_7:
[----:B------:R-:W-:Y:S01]  /*0740*/  LEA R0, R9, 0xc0800000, 0x17 ;  /* 0xc080000009007811 */ /* 0x000fe200078eb8ff */
[----:B------:R-:W-:-:S04]  /*0750*/  VIADD R8, R8, 0xffffff81 ;  /* 0xffffff8108087836 */ /* 0x000fc80000000000 */
[----:B------:R-:W-:Y:S01]  /*0760*/  IMAD.IADD R11, R11, 0x1, -R0 ;  /* 0x000000010b0b7824 */ /* 0x000fe200078e0a00 */
[C---:B------:R-:W-:Y:S01]  /*0770*/  IADD3 R9, PT, PT, R8.reuse, 0x7f, -R9 ;  /* 0x0000007f08097810 */ /* 0x040fe20007ffe809 */
[----:B------:R-:W-:Y:S02]  /*0780*/  IMAD R0, R8, -0x800000, R10 ;  /* 0xff80000008007824 */ /* 0x000fe400078e020a */
[----:B------:R-:W0:Y:S01]  /*0790*/  MUFU.RCP R3, R11 ;  /* 0x0000000b00037308 */ /* 0x000e220000001000 */
[----:B------:R-:W-:Y:S01]  /*07a0*/  FADD.FTZ R13, -R11, -RZ ;  /* 0x800000ff0b0d7221 */ /* 0x000fe20000010100 */
[----:B------:R-:W-:-:S03]  /*07b0*/  IMAD.IADD R9, R9, 0x1, R6 ;  /* 0x0000000109097824 */ /* 0x000fc600078e0206 */
[----:B0-----:R-:W-:-:S04]  /*07c0*/  FFMA R12, R3, R13, 1 ;  /* 0x3f800000030c7423 */ /* 0x001fc8000000000d */
[----:B------:R-:W-:-:S04]  /*07d0*/  FFMA R12, R3, R12, R3 ;  /* 0x0000000c030c7223 */ /* 0x000fc80000000003 */
[----:B------:R-:W-:-:S04]  /*07e0*/  FFMA R3, R0, R12, RZ ;  /* 0x0000000c00037223 */ /* 0x000fc800000000ff */
[----:B------:R-:W-:-:S04]  /*07f0*/  FFMA R10, R13, R3, R0 ;  /* 0x000000030d0a7223 */ /* 0x000fc80000000000 */
[----:B------:R-:W-:-:S04]  /*0800*/  FFMA R15, R12, R10, R3 ;  /* 0x0000000a0c0f7223 */ /* 0x000fc80000000003 */
[----:B------:R-:W-:-:S04]  /*0810*/  FFMA R10, R13, R15, R0 ;  /* 0x0000000f0d0a7223 */ /* 0x000fc80000000000 */
[----:B------:R-:W-:-:S05]  /*0820*/  FFMA R0, R12, R10, R15 ;  /* 0x0000000a0c007223 */ /* 0x000fca000000000f */
[----:B------:R-:W-:-:S04]  /*0830*/  SHF.R.U32.HI R3, RZ, 0x17, R0 ;  /* 0x00000017ff037819 */ /* 0x000fc80000011600 */
[----:B------:R-:W-:-:S05]  /*0840*/  LOP3.LUT R3, R3, 0xff, RZ, 0xc0, !PT ;  /* 0x000000ff03037812 */ /* 0x000fca00078ec0ff */
[----:B------:R-:W-:-:S04]  /*0850*/  IMAD.IADD R11, R3, 0x1, R9 ;  /* 0x00000001030b7824 */ /* 0x000fc800078e0209 */
[----:B------:R-:W-:-:S05]  /*0860*/  VIADD R3, R11, 0xffffffff ;  /* 0xffffffff0b037836 */ /* 0x000fca0000000000 */
[----:B------:R-:W-:-:S13]  /*0870*/  ISETP.GE.U32.AND P0, PT, R3, 0xfe, PT ;  /* 0x000000fe0300780c */ /* 0x000fda0003f06070 */
[----:B------:R-:W-:Y:S05]  /*0880*/  @!P0 BRA `(.L_x_12) ;  /* 0x0000000000808947 */ /* 0x000fea0003800000 */
[----:B------:R-:W-:-:S13]  /*0890*/  ISETP.GT.AND P0, PT, R11, 0xfe, PT ;  /* 0x000000fe0b00780c */ /* 0x000fda0003f04270 */
[----:B------:R-:W-:Y:S05]  /*08a0*/  @P0 BRA `(.L_x_13) ;  /* 0x00000000006c0947 */ /* 0x000fea0003800000 */
[----:B------:R-:W-:-:S13]  /*08b0*/  ISETP.GE.AND P0, PT, R11, 0x1, PT ;  /* 0x000000010b00780c */ /* 0x000fda0003f06270 */
[----:B------:R-:W-:Y:S05]  /*08c0*/  @P0 BRA `(.L_x_14) ;  /* 0x0000000000980947 */ /* 0x000fea0003800000 */
[----:B------:R-:W-:Y:S02]  /*08d0*/  ISETP.GE.AND P0, PT, R11, -0x18, PT ;  /* 0xffffffe80b00780c */ /* 0x000fe40003f06270 */
[----:B------:R-:W-:-:S11]  /*08e0*/  LOP3.LUT R0, R0, 0x80000000, RZ, 0xc0, !PT ;  /* 0x8000000000007812 */ /* 0x000fd600078ec0ff */
[----:B------:R-:W-:Y:S05]  /*08f0*/  @!P0 BRA `(.L_x_14) ;  /* 0x00000000008c8947 */ /* 0x000fea0003800000 */
[CCC-:B------:R-:W-:Y:S01]  /*0900*/  FFMA.RZ R3, R12.reuse, R10.reuse, R15.reuse ;  /* 0x0000000a0c037223 */ /* 0x1c0fe2000000c00f */
[C---:B------:R-:W-:Y:S02]  /*0910*/  VIADD R9, R11.reuse, 0x20 ;  /* 0x000000200b097836 */ /* 0x040fe40000000000 */
[CCC-:B------:R-:W-:Y:S01]  /*0920*/  FFMA.RM R6, R12.reuse, R10.reuse, R15.reuse ;  /* 0x0000000a0c067223 */ /* 0x1c0fe2000000400f */
[----:B------:R-:W-:Y:S02]  /*0930*/  ISETP.NE.AND P3, PT, R11, RZ, PT ;  /* 0x000000ff0b00720c */ /* 0x000fe40003f65270 */
[----:B------:R-:W-:Y:S01]  /*0940*/  LOP3.LUT R8, R3, 0x7fffff, RZ, 0xc0, !PT ;  /* 0x007fffff03087812 */ /* 0x000fe200078ec0ff */
[----:B------:R-:W-:Y:S01]  /*0950*/  FFMA.RP R3, R12, R10, R15 ;  /* 0x0000000a0c037223 */ /* 0x000fe2000000800f */
[----:B------:R-:W-:Y:S01]  /*0960*/  IMAD.MOV R10, RZ, RZ, -R11 ;  /* 0x000000ffff0a7224 */ /* 0x000fe200078e0a0b */
[----:B------:R-:W-:Y:S02]  /*0970*/  ISETP.NE.AND P1, PT, R11, RZ, PT ;  /* 0x000000ff0b00720c */ /* 0x000fe40003f25270 */
[----:B------:R-:W-:-:S02]  /*0980*/  LOP3.LUT R8, R8, 0x800000, RZ, 0xfc, !PT ;  /* 0x0080000008087812 */ /* 0x000fc400078efcff */
[----:B------:R-:W-:Y:S02]  /*0990*/  FSETP.NEU.FTZ.AND P0, PT, R3, R6, PT ;  /* 0x000000060300720b */ /* 0x000fe40003f1d000 */
[----:B------:R-:W-:Y:S02]  /*09a0*/  SHF.L.U32 R9, R8, R9, RZ ;  /* 0x0000000908097219 */ /* 0x000fe400000006ff */
[----:B------:R-:W-:Y:S02]  /*09b0*/  SEL R3, R10, RZ, P3 ;  /* 0x000000ff0a037207 */ /* 0x000fe40001800000 */
[----:B------:R-:W-:Y:S02]  /*09c0*/  ISETP.NE.AND P1, PT, R9, RZ, P1 ;  /* 0x000000ff0900720c */ /* 0x000fe40000f25270 */
[----:B------:R-:W-:Y:S02]  /*09d0*/  SHF.R.U32.HI R3, RZ, R3, R8 ;  /* 0x00000003ff037219 */ /* 0x000fe40000011608 */
[----:B------:R-:W-:-:S02]  /*09e0*/  PLOP3.LUT P0, PT, P0, P1, PT, 0xf8, 0x8f ;  /* 0x00000000008f781c */ /* 0x000fc40000703f70 */
[----:B------:R-:W-:Y:S02]  /*09f0*/  SHF.R.U32.HI R9, RZ, 0x1, R3 ;  /* 0x00000001ff097819 */ /* 0x000fe40000011603 */
[----:B------:R-:W-:-:S04]  /*0a00*/  SEL R6, RZ, 0x1, !P0 ;  /* 0x00000001ff067807 */ /* 0x000fc80004000000 */
[----:B------:R-:W-:-:S04]  /*0a10*/  LOP3.LUT R6, R6, 0x1, R9, 0xf8, !PT ;  /* 0x0000000106067812 */ /* 0x000fc800078ef809 */
[----:B------:R-:W-:-:S05]  /*0a20*/  LOP3.LUT R6, R6, R3, RZ, 0xc0, !PT ;  /* 0x0000000306067212 */ /* 0x000fca00078ec0ff */
[----:B------:R-:W-:-:S05]  /*0a30*/  IMAD.IADD R9, R9, 0x1, R6 ;  /* 0x0000000109097824 */ /* 0x000fca00078e0206 */
[----:B------:R-:W-:Y:S01]  /*0a40*/  LOP3.LUT R0, R9, R0, RZ, 0xfc, !PT ;  /* 0x0000000009007212 */ /* 0x000fe200078efcff */
[----:B------:R-:W-:Y:S06]  /*0a50*/  BRA `(.L_x_14) ;  /* 0x0000000000347947 */ /* 0x000fec0003800000 */
.L_x_13:
[----:B------:R-:W-:-:S04]  /*0a60*/  LOP3.LUT R0, R0, 0x80000000, RZ, 0xc0, !PT ;  /* 0x8000000000007812 */ /* 0x000fc800078ec0ff */
[----:B------:R-:W-:Y:S01]  /*0a70*/  LOP3.LUT R0, R0, 0x7f800000, RZ, 0xfc, !PT ;  /* 0x7f80000000007812 */ /* 0x000fe200078efcff */
[----:B------:R-:W-:Y:S06]  /*0a80*/  BRA `(.L_x_14) ;  /* 0x0000000000287947 */ /* 0x000fec0003800000 */
.L_x_12:
[----:B------:R-:W-:Y:S01]  /*0a90*/  IMAD R0, R9, 0x800000, R0 ;  /* 0x0080000009007824 */ /* 0x000fe200078e0200 */
[----:B------:R-:W-:Y:S06]  /*0aa0*/  BRA `(.L_x_14) ;  /* 0x0000000000207947 */ /* 0x000fec0003800000 */
.L_x_11:
[----:B------:R-:W-:-:S04]  /*0ab0*/  LOP3.LUT R0, R11, 0x80000000, R10, 0x48, !PT ;  /* 0x800000000b007812 */ /* 0x000fc800078e480a */
[----:B------:R-:W-:Y:S01]  /*0ac0*/  LOP3.LUT R0, R0, 0x7f800000, RZ, 0xfc, !PT ;  /* 0x7f80000000007812 */ /* 0x000fe200078efcff */
[----:B------:R-:W-:Y:S06]  /*0ad0*/  BRA `(.L_x_14) ;  /* 0x0000000000147947 */ /* 0x000fec0003800000 */
.L_x_10:
[----:B------:R-:W-:Y:S01]  /*0ae0*/  LOP3.LUT R0, R11, 0x80000000, R10, 0x48, !PT ;  /* 0x800000000b007812 */ /* 0x000fe200078e480a */
[----:B------:R-:W-:Y:S06]  /*0af0*/  BRA `(.L_x_14) ;  /* 0x00000000000c7947 */ /* 0x000fec0003800000 */
.L_x_9:
[----:B------:R-:W0:Y:S01]  /*0b00*/  MUFU.RSQ R0, -QNAN ;  /* 0xffc0000000007908 */ /* 0x000e220000001400 */
[----:B------:R-:W-:Y:S05]  /*0b10*/  BRA `(.L_x_14) ;  /* 0x0000000000047947 */ /* 0x000fea0003800000 */
.L_x_8:
[----:B------:R-:W-:-:S07]  /*0b20*/  FADD.FTZ R0, R0, R3 ;  /* 0x0000000300007221 */ /* 0x000fce0000010000 */
.L_x_14:
[----:B------:R-:W-:-:S04]  /*0b30*/  IMAD.MOV.U32 R3, RZ, RZ, 0x0 ;  /* 0x00000000ff037424 */ /* 0x000fc800078e00ff */
[----:B0-----:R-:W-:Y:S05]  /*0b40*/  RET.REL.NODEC R2 `(rmsnorm_inplace_f32) ;  /* 0xfffffff4022c7950 */ /* 0x001fea0003c3ffff */
.L_x_15:
[----:B------:R-:W-:-:S00]  /*0b50*/  BRA `(.L_x_15) ;  /* 0xfffffffc00fc7947 */ /* 0x000fc0000383ffff */
[----:B------:R-:W-:-:S00]  /*0b60*/  NOP ;  /* 0x0000000000007918 */ /* 0x000fc00000000000 */
        /* <DEDUP_REMOVED lines=9> */
.L_x_32:


//--------------------- .text.rmsnorm_f32         --------------------------
	.section	.text.rmsnorm_f32,"ax",@progbits
	.align	128
        .global         rmsnorm_f32
        .type           rmsnorm_f32,@function
        .size           rmsnorm_f32,(.L_x_33 - rmsnorm_f32)
        .other          rmsnorm_f32,@"STO_CUDA_ENTRY STV_DEFAULT"
rmsnorm_f32:
.text.rmsnorm_f32:
        /* <DEDUP_REMOVED lines=15> */
.L_x_18:
[----:B------:R-:W-:-:S06]  /*00f0*/  IMAD.WIDE R8, R3, 0x4, R4 ;  /* 0x0000000403087825 */ /* 0x000fcc00078e0204 */
[----:B------:R-:W2:Y:S01]  /*0100*/  LDG.E.CONSTANT R9, desc[UR6][R8.64] ;  /* 0x0000000608097981 */ /* 0x000ea2000c1e9900 */
[----:B0-----:R-:W-:-:S05]  /*0110*/  IMAD.IADD R3, R6, 0x1, R3 ;  /* 0x0000000106037824 */ /* 0x001fca00078e0203 */
[----:B------:R-:W-:Y:S01]  /*0120*/  ISETP.GE.AND P0, PT, R3, R10, PT ;  /* 0x0000000a0300720c */ /* 0x000fe20003f06270 */
[----:B--2---:R-:W-:-:S12]  /*0130*/  FFMA R0, R9, R9, R0 ;  /* 0x0000000909007223 */ /* 0x004fd80000000000 */
[----:B------:R-:W-:Y:S05]  /*0140*/  @!P0 BRA `(.L_x_18) ;  /* 0xfffffffc00e88947 */ /* 0x000fea000383ffff */
.L_x_17:
[----:B------:R-:W-:Y:S05]  /*0150*/  BSYNC.RECONVERGENT B0 ;  /* 0x0000000000007941 */ /* 0x000fea0003800200 */
.L_x_16:
        /* <DEDUP_REMOVED lines=10> */
.L_x_20:
        /* <DEDUP_REMOVED lines=11> */
.L_x_19:
        /* <DEDUP_REMOVED lines=16> */
[----:B------:R-:W-:Y:S05]  /*03b0*/  CALL.REL.NOINC `($__internal_1_$__cuda_sm3x_div_rn_noftz_f32_slowpath) ;  /* 0x00000000006c7944 */ /* 0x000fea0003c00000 */
[----:B------:R-:W-:-:S07]  /*03c0*/  IMAD.MOV.U32 R6, RZ, RZ, R0 ;  /* 0x000000ffff067224 */ /* 0x000fce00078e0000 */
.L_x_21:
[----:B------:R-:W0:Y:S02]  /*03d0*/  LDCU UR4, c[0x0][0x39c] ;  /* 0x00007380ff0477ac */ /* 0x000e240008000800 */
[----:B0-----:R-:W-:Y:S01]  /*03e0*/  FADD R6, R6, UR4 ;  /* 0x0000000406067e21 */ /* 0x001fe20008000000 */
[----:B------:R-:W-:Y:S06]  /*03f0*/  @P2 EXIT ;  /* 0x000000000000294d */ /* 0x000fec0003800000 */
[C---:B------:R-:W-:Y:S01]  /*0400*/  FSETP.GEU.AND P0, PT, |R6|.reuse, 1.175494350822287508e-38, PT ;  /* 0x008000000600780b */ /* 0x040fe20003f0e200 */
[----:B------:R-:W0:Y:S01]  /*0410*/  LDC.64 R8, c[0x0][0x390] ;  /* 0x0000e400ff087b82 */ /* 0x000e220000000a00 */
[----:B------:R-:W1:Y:S01]  /*0420*/  LDCU UR9, c[0x0][0x398] ;  /* 0x00007300ff0977ac */ /* 0x000e620008000800 */
[----:B------:R-:W2:Y:S10]  /*0430*/  LDCU.64 UR4, c[0x0][0x380] ;  /* 0x00007000ff0477ac */ /* 0x000eb40008000a00 */
[----:B------:R-:W-:-:S04]  /*0440*/  @!P0 FMUL R6, R6, 16777216 ;  /* 0x4b80000006068820 */ /* 0x000fc80000400000 */
[----:B------:R-:W3:Y:S02]  /*0450*/  MUFU.RSQ R0, R6 ;  /* 0x0000000600007308 */ /* 0x000ee40000001400 */
[----:B-123--:R-:W-:-:S07]  /*0460*/  @!P0 FMUL R0, R0, 4096 ;  /* 0x4580000000008820 */ /* 0x00efce0000400000 */
.L_x_22:
[----:B------:R-:W-:-:S04]  /*0470*/  IMAD.WIDE R10, R7, 0x4, R4 ;  /* 0x00000004070a7825 */ /* 0x000fc800078e0204 */
[C---:B0-----:R-:W-:Y:S02]  /*0480*/  IMAD.WIDE R12, R7.reuse, 0x4, R8 ;  /* 0x00000004070c7825 */ /* 0x041fe400078e0208 */
[----:B------:R-:W2:Y:S04]  /*0490*/  LDG.E.CONSTANT R11, desc[UR6][R10.64] ;  /* 0x000000060a0b7981 */ /* 0x000ea8000c1e9900 */
[----:B------:R-:W3:Y:S01]  /*04a0*/  LDG.E.CONSTANT R12, desc[UR6][R12.64] ;  /* 0x000000060c0c7981 */ /* 0x000ee2000c1e9900 */
[----:B-1----:R-:W-:Y:S02]  /*04b0*/  SHF.R.S32.HI R3, RZ, 0x1f, R7 ;  /* 0x0000001fff037819 */ /* 0x002fe40000011407 */
[----:B------:R-:W-:Y:S01]  /*04c0*/  IADD3 R6, P0, PT, R2, R7, RZ ;  /* 0x0000000702067210 */ /* 0x000fe20007f1e0ff */
[----:B------:R-:W-:-:S03]  /*04d0*/  VIADD R7, R7, UR8 ;  /* 0x0000000807077c36 */ /* 0x000fc60008000000 */
[----:B------:R-:W-:Y:S02]  /*04e0*/  LEA.HI.X.SX32 R15, R2, R3, 0x1, P0 ;  /* 0x00000003020f7211 */ /* 0x000fe400000f0eff */
[----:B------:R-:W-:-:S04]  /*04f0*/  LEA R14, P0, R6, UR4, 0x2 ;  /* 0x00000004060e7c11 */ /* 0x000fc8000f8010ff */
[----:B------:R-:W-:Y:S02]  /*0500*/  LEA.HI.X R15, R6, UR5, R15, 0x2, P0 ;  /* 0x00000005060f7c11 */ /* 0x000fe400080f140f */
[----:B------:R-:W-:Y:S01]  /*0510*/  ISETP.GE.AND P0, PT, R7, UR9, PT ;  /* 0x0000000907007c0c */ /* 0x000fe2000bf06270 */
[----:B--2---:R-:W-:-:S04]  /*0520*/  FMUL R3, R0, R11 ;  /* 0x0000000b00037220 */ /* 0x004fc80000400000 */
[----:B---3--:R-:W-:-:S05]  /*0530*/  FMUL R3, R3, R12 ;  /* 0x0000000c03037220 */ /* 0x008fca0000400000 */
[----:B------:R1:W-:Y:S03]  /*0540*/  STG.E desc[UR6][R14.64], R3 ;  /* 0x000000030e007986 */ /* 0x0003e6000c101906 */
[----:B------:R-:W-:Y:S05]  /*0550*/  @!P0 BRA `(.L_x_22) ;  /* 0xfffffffc00c48947 */ /* 0x000fea000383ffff */
[----:B------:R-:W-:Y:S05]  /*0560*/  EXIT ;  /* 0x000000000000794d */ /* 0x000fea0003800000 */
        .weak           $__internal_1_$__cuda_sm3x_div_rn_noftz_f32_slowpath
        .type           $__internal_1_$__cuda_sm3x_div_rn_noftz_f32_slowpath,@function
        .size           $__internal_1_$__cuda_sm3x_div_rn_noftz_f32_slowpath,(.L_x_33 - $__internal_1_$__cuda_sm3x_div_rn_noftz_f32_slowpath)
$__internal_1_$__cuda_sm3x_div_rn_noftz_f32_slowpath:
        /* <DEDUP_REMOVED lines=35> */
.L_x_23:
        /* <DEDUP_REMOVED lines=50> */
.L_x_29:
[----:B------:R-:W-:-:S04]  /*0ac0*/  LOP3.LUT R0, R0, 0x80000000, RZ, 0xc0, !PT ;  /* 0x8000000000007812 */ /* 0x000fc800078ec0ff */
[----:B------:R-:W-:Y:S01]  /*0ad0*/  LOP3.LUT R0, R0, 0x7f800000, RZ, 0xfc, !PT ;  /* 0x7f80000000007812 */ /* 0x000fe200078efcff */
[----:B------:R-:W-:Y:S06]  /*0ae0*/  BRA `(.L_x_30) ;  /* 0x0000000000287947 */ /* 0x000fec0003800000 */
.L_x_28:
[----:B------:R-:W-:Y:S01]  /*0af0*/  IMAD R0, R9, 0x800000, R0 ;  /* 0x0080000009007824 */ /* 0x000fe200078e0200 */
[----:B------:R-:W-:Y:S06]  /*0b00*/  BRA `(.L_x_30) ;  /* 0x0000000000207947 */ /* 0x000fec0003800000 */
.L_x_27:
[----:B------:R-:W-:-:S04]  /*0b10*/  LOP3.LUT R0, R12, 0x80000000, R11, 0x48, !PT ;  /* 0x800000000c007812 */ /* 0x000fc800078e480b */
[----:B------:R-:W-:Y:S01]  /*0b20*/  LOP3.LUT R0, R0, 0x7f800000, RZ, 0xfc, !PT ;  /* 0x7f80000000007812 */ /* 0x000fe200078efcff */
[----:B------:R-:W-:Y:S06]  /*0b30*/  BRA `(.L_x_30) ;  /* 0x0000000000147947 */ /* 0x000fec0003800000 */
.L_x_26:
[----:B------:R-:W-:Y:S01]  /*0b40*/  LOP3.LUT R0, R12, 0x80000000, R11, 0x48, !PT ;  /* 0x800000000c007812 */ /* 0x000fe200078e480b */
[----:B------:R-:W-:Y:S06]  /*0b50*/  BRA `(.L_x_30) ;  /* 0x00000000000c7947 */ /* 0x000fec0003800000 */
.L_x_25:
[----:B------:R-:W0:Y:S01]  /*0b60*/  MUFU.RSQ R0, -QNAN ;  /* 0xffc0000000007908 */ /* 0x000e220000001400 */
[----:B------:R-:W-:Y:S05]  /*0b70*/  BRA `(.L_x_30) ;  /* 0x0000000000047947 */ /* 0x000fea0003800000 */
.L_x_24:
[----:B------:R-:W-:-:S07]  /*0b80*/  FADD.FTZ R0, R0, R3 ;  /* 0x0000000300007221 */ /* 0x000fce0000010000 */
.L_x_30:
[----:B------:R-:W-:Y:S02]  /*0b90*/  IMAD.MOV.U32 R8, RZ, RZ, R6 ;  /* 0x000000ffff087224 */ /* 0x000fe400078e0006 */
[----:B------:R-:W-:-:S04]  /*0ba0*/  IMAD.MOV.U32 R9, RZ, RZ, 0x0 ;  /* 0x00000000ff097424 */ /* 0x000fc800078e00ff */
[----:B0-----:R-:W-:Y:S05]  /*0bb0*/  RET.REL.NODEC R8 `(rmsnorm_f32) ;  /* 0xfffffff408107950 */ /* 0x001fea0003c3ffff */
.L_x_31:
        /* <DEDUP_REMOVED lines=12> */
.L_x_33:


//--------------------- .nv.shared.rmsnorm_inplace_f32 --------------------------
	.section	.nv.shared.rmsnorm_inplace_f32,"aw",@nobits
	.sectionflags	@""
	.align	16
	.zero		1024


//--------------------- .nv.shared.reserved.0     --------------------------
	.section	.nv.shared.reserved.0,"aw",@nobits
	.weak		__nv_reservedSMEM_offset_0_alias
	.size		__nv_reservedSMEM_offset_0_alias, 0, 64
	.other		__nv_reservedSMEM_offset_0_alias,@"STO_CUDA_RESERVED_SHARED STV_DEFAULT"
__nv_reservedSMEM_offset_0_alias:
	.zero		0
	.zero		64


//--------------------- .nv.shared.rmsnorm_f32    --------------------------
	.section	.nv.shared.rmsnorm_f32,"aw",@nobits
	.sectionflags	@""
	.align	16
	.zero		1024


//--------------------- .nv.constant0.rmsnorm_inplace_f32 --------------------------
	.section	.nv.constant0.rmsnorm_inplace_f32,"a",@progbits
	.sectionflags	@""
	.align	4
.nv.constant0.rmsnorm_inplace_f32:
	.zero		920


//--------------------- .nv.constant0.rmsnorm_f32 --------------------------
	.section	.nv.constant0.rmsnorm_f32,"a",@progbits
	.sectionflags	@""
	.align	4
.nv.constant0.rmsnorm_f32:
	.zero		928


//--------------------- SYMBOLS --------------------------

	.type		.nv.reservedSmem.offset0,@object
	.size		.nv.reservedSmem.offset0,0x4
	.type		.nv.reservedSmem.cap,@object
	.size		.nv.reservedSmem.cap,0x4
